//
// Generated by NVIDIA NVVM Compiler
//
// Compiler Build ID: CL-36424714
// Cuda compilation tools, release 13.0, V13.0.88
// Based on NVVM 20.0.0
//

.version 9.0
.target sm_100
.address_size 64

	// .globl	_Z9sum_arrayPiS_S_i

.visible .entry _Z9sum_arrayPiS_S_i(
	.param .u64 .ptr .align 1 _Z9sum_arrayPiS_S_i_param_0,
	.param .u64 .ptr .align 1 _Z9sum_arrayPiS_S_i_param_1,
	.param .u64 .ptr .align 1 _Z9sum_arrayPiS_S_i_param_2,
	.param .u32 _Z9sum_arrayPiS_S_i_param_3
)
{
	.reg .pred 	%p<2>;
	.reg .b32 	%r<9>;
	.reg .b64 	%rd<11>;

	ld.param.u64 	%rd1, [_Z9sum_arrayPiS_S_i_param_0];
	ld.param.u64 	%rd2, [_Z9sum_arrayPiS_S_i_param_1];
	ld.param.u64 	%rd3, [_Z9sum_arrayPiS_S_i_param_2];
	ld.param.u32 	%r2, [_Z9sum_arrayPiS_S_i_param_3];
	mov.u32 	%r3, %ctaid.x;
	mov.u32 	%r4, %ntid.x;
	mov.u32 	%r5, %tid.x;
	mad.lo.s32 	%r1, %r3, %r4, %r5;
	setp.ge.s32 	%p1, %r1, %r2;
	@%p1 bra 	$L__BB0_2;
	cvta.to.global.u64 	%rd4, %rd1;
	cvta.to.global.u64 	%rd5, %rd2;
	cvta.to.global.u64 	%rd6, %rd3;
	mul.wide.s32 	%rd7, %r1, 4;
	add.s64 	%rd8, %rd4, %rd7;
	ld.global.u32 	%r6, [%rd8];
	add.s64 	%rd9, %rd5, %rd7;
	ld.global.u32 	%r7, [%rd9];
	add.s32 	%r8, %r7, %r6;
	add.s64 	%rd10, %rd6, %rd7;
	st.global.u32 	[%rd10], %r8;
$L__BB0_2:
	ret;

}


// ===== COMPILED SASS (sm_100) =====

	.target	sm_100

	.elftype	@"ET_EXEC"


//--------------------- .note.nv.tkinfo           --------------------------
	.section	.note.nv.tkinfo,"",@"SHT_NOTE"
	.sectionflags	@"SHF_NOTE_NV_TKINFO"
	.tkinfo
        /*0018*/ 	.word	0x00000002
        /*0030*/ 	.string	""
        /*0030*/ 	.string	"ptxas"
        /*0030*/ 	.string	"Cuda compilation tools, release 13.0, V13.0.88"
        /*0030*/ 	.string	"Build cuda_13.0.r13.0/compiler.36424714_0"
        /*0030*/ 	.string	"-arch sm_100 -m 64 "



//--------------------- .note.nv.cuinfo           --------------------------
	.section	.note.nv.cuinfo,"",@"SHT_NOTE"
	.sectionflags	@"SHF_NOTE_NV_CUINFO"
        /*0018*/ 	.short	0x0002
        /*001a*/ 	.short	0x0064
        /*001c*/ 	.short	0x0082
	.zero		2


//--------------------- .nv.info                  --------------------------
	.section	.nv.info,"",@"SHT_CUDA_INFO"
	.align	4


	//----- nvinfo : EIATTR_REGCOUNT
	.align		4
        /*0000*/ 	.byte	0x04, 0x2f
        /*0002*/ 	.short	(.L_1 - .L_0)
	.align		4
.L_0:
        /*0004*/ 	.word	index@(_Z9sum_arrayPiS_S_i)
        /*0008*/ 	.word	0x0000000c


	//----- nvinfo : EIATTR_FRAME_SIZE
	.align		4
.L_1:
        /*000c*/ 	.byte	0x04, 0x11
        /*000e*/ 	.short	(.L_3 - .L_2)
	.align		4
.L_2:
        /*0010*/ 	.word	index@(_Z9sum_arrayPiS_S_i)
        /*0014*/ 	.word	0x00000000


	//----- nvinfo : EIATTR_MIN_STACK_SIZE
	.align		4
.L_3:
        /*0018*/ 	.byte	0x04, 0x12
        /*001a*/ 	.short	(.L_5 - .L_4)
	.align		4
.L_4:
        /*001c*/ 	.word	index@(_Z9sum_arrayPiS_S_i)
        /*0020*/ 	.word	0x00000000
.L_5:


//--------------------- .nv.compat                --------------------------
	.section	.nv.compat,"",@"SHT_CUDA_COMPAT_INFO"
	.align	4
        /*0000*/ 	.byte	0x02, 0x09, 0x00, 0x00, 0x02, 0x02, 0x01, 0x00, 0x02, 0x05, 0x05, 0x00, 0x03, 0x07, 0x01, 0x01
        /*0010*/ 	.byte	0x02, 0x03, 0x00, 0x00, 0x02, 0x06, 0x01, 0x00, 0x04, 0x0b, 0x08, 0x00, 0x09, 0x00, 0x00, 0x00
        /*0020*/ 	.byte	0x00, 0x00, 0x00, 0x00


//--------------------- .nv.info._Z9sum_arrayPiS_S_i --------------------------
	.section	.nv.info._Z9sum_arrayPiS_S_i,"",@"SHT_CUDA_INFO"
	.sectionflags	@""
	.align	4


	//----- nvinfo : EIATTR_CUDA_API_VERSION
	.align		4
        /*0000*/ 	.byte	0x04, 0x37
        /*0002*/ 	.short	(.L_7 - .L_6)
.L_6:
        /*0004*/ 	.word	0x00000082


	//----- nvinfo : EIATTR_KPARAM_INFO
	.align		4
.L_7:
        /*0008*/ 	.byte	0x04, 0x17
        /*000a*/ 	.short	(.L_9 - .L_8)
.L_8:
        /*000c*/ 	.word	0x00000000
        /*0010*/ 	.short	0x0003
        /*0012*/ 	.short	0x0018
        /*0014*/ 	.byte	0x00, 0xf0, 0x11, 0x00


	//----- nvinfo : EIATTR_KPARAM_INFO
	.align		4
.L_9:
        /*0018*/ 	.byte	0x04, 0x17
        /*001a*/ 	.short	(.L_11 - .L_10)
.L_10:
        /*001c*/ 	.word	0x00000000
        /*0020*/ 	.short	0x0002
        /*0022*/ 	.short	0x0010
        /*0024*/ 	.byte	0x00, 0xf5, 0x21, 0x00


	//----- nvinfo : EIATTR_KPARAM_INFO
	.align		4
.L_11:
        /*0028*/ 	.byte	0x04, 0x17
        /*002a*/ 	.short	(.L_13 - .L_12)
.L_12:
        /*002c*/ 	.word	0x00000000
        /*0030*/ 	.short	0x0001
        /*0032*/ 	.short	0x0008
        /*0034*/ 	.byte	0x00, 0xf5, 0x21, 0x00


	//----- nvinfo : EIATTR_KPARAM_INFO
	.align		4
.L_13:
        /*0038*/ 	.byte	0x04, 0x17
        /*003a*/ 	.short	(.L_15 - .L_14)
.L_14:
        /*003c*/ 	.word	0x00000000
        /*0040*/ 	.short	0x0000
        /*0042*/ 	.short	0x0000
        /*0044*/ 	.byte	0x00, 0xf5, 0x21, 0x00


	//----- nvinfo : EIATTR_SPARSE_MMA_MASK
	.align		4
.L_15:
        /*0048*/ 	.byte	0x03, 0x50
        /*004a*/ 	.short	0x0000


	//----- nvinfo : EIATTR_MAXREG_COUNT
	.align		4
        /*004c*/ 	.byte	0x03, 0x1b
        /*004e*/ 	.short	0x00ff


	//----- nvinfo : EIATTR_MERCURY_ISA_VERSION
	.align		4
        /*0050*/ 	.byte	0x03, 0x5f
        /*0052*/ 	.short	0x0101


	//----- nvinfo : EIATTR_VRC_CTA_INIT_COUNT
	.align		4
        /*0054*/ 	.byte	0x02, 0x4a
	.zero		1
	.zero		1


	//----- nvinfo : EIATTR_EXIT_INSTR_OFFSETS
	.align		4
        /*0058*/ 	.byte	0x04, 0x1c
        /*005a*/ 	.short	(.L_17 - .L_16)


	//   ....[0]....
.L_16:
        /*005c*/ 	.word	0x00000070


	//   ....[1]....
        /*0060*/ 	.word	0x00000130


	//----- nvinfo : EIATTR_CBANK_PARAM_SIZE
	.align		4
.L_17:
        /*0064*/ 	.byte	0x03, 0x19
        /*0066*/ 	.short	0x001c


	//----- nvinfo : EIATTR_PARAM_CBANK
	.align		4
        /*0068*/ 	.byte	0x04, 0x0a
        /*006a*/ 	.short	(.L_19 - .L_18)
	.align		4
.L_18:
        /*006c*/ 	.word	index@(.nv.constant0._Z9sum_arrayPiS_S_i)
        /*0070*/ 	.short	0x0380
        /*0072*/ 	.short	0x001c


	//----- nvinfo : EIATTR_SW_WAR
	.align		4
.L_19:
        /*0074*/ 	.byte	0x04, 0x36
        /*0076*/ 	.short	(.L_21 - .L_20)
.L_20:
        /*0078*/ 	.word	0x00000008
.L_21:


//--------------------- .nv.callgraph             --------------------------
	.section	.nv.callgraph,"",@"SHT_CUDA_CALLGRAPH"
	.align	4
	.sectionentsize	8
	.align		4
        /*0000*/ 	.word	0x00000000
	.align		4
        /*0004*/ 	.word	0xffffffff
	.align		4
        /*0008*/ 	.word	0x00000000
	.align		4
        /*000c*/ 	.word	0xfffffffe
	.align		4
        /*0010*/ 	.word	0x00000000
	.align		4
        /*0014*/ 	.word	0xfffffffd
	.align		4
        /*0018*/ 	.word	0x00000000
	.align		4
        /*001c*/ 	.word	0xfffffffc


//--------------------- .text._Z9sum_arrayPiS_S_i --------------------------
	.section	.text._Z9sum_arrayPiS_S_i,"ax",@progbits
	.align	128
        .global         _Z9sum_arrayPiS_S_i
        .type           _Z9sum_arrayPiS_S_i,@function
        .size           _Z9sum_arrayPiS_S_i,(.L_x_1 - _Z9sum_arrayPiS_S_i)
        .other          _Z9sum_arrayPiS_S_i,@"STO_CUDA_ENTRY STV_DEFAULT"
_Z9sum_arrayPiS_S_i:
.text._Z9sum_arrayPiS_S_i:
[----:B------:R-:W-:Y:S01]  /*0000*/  LDC R1, c[0x0][0x37c] ;  /* 0x0000df00ff017b82 */ /* 0x000fe20000000800 */
[----:B------:R-:W0:Y:S07]  /*0010*/  S2R R0, SR_TID.X ;  /* 0x0000000000007919 */ /* 0x000e2e0000002100 */
[----:B------:R-:W0:Y:S01]  /*0020*/  S2UR UR4, SR_CTAID.X ;  /* 0x00000000000479c3 */ /* 0x000e220000002500 */
[----:B------:R-:W1:Y:S07]  /*0030*/  LDCU UR5, c[0x0][0x398] ;  /* 0x00007300ff0577ac */ /* 0x000e6e0008000800 */
[----:B------:R-:W0:Y:S02]  /*0040*/  LDC R9, c[0x0][0x360] ;  /* 0x0000d800ff097b82 */ /* 0x000e240000000800 */
[----:B0-----:R-:W-:-:S05]  /*0050*/  IMAD R9, R9, UR4, R0 ;  /* 0x0000000409097c24 */ /* 0x001fca000f8e0200 */
[----:B-1----:R-:W-:-:S13]  /*0060*/  ISETP.GE.AND P0, PT, R9, UR5, PT ;  /* 0x0000000509007c0c */ /* 0x002fda000bf06270 */
[----:B------:R-:W-:Y:S05]  /*0070*/  @P0 EXIT ;  /* 0x000000000000094d */ /* 0x000fea0003800000 */
[----:B------:R-:W0:Y:S01]  /*0080*/  LDC.64 R2, c[0x0][0x380] ;  /* 0x0000e000ff027b82 */ /* 0x000e220000000a00 */
[----:B------:R-:W1:Y:S07]  /*0090*/  LDCU.64 UR4, c[0x0][0x358] ;  /* 0x00006b00ff0477ac */ /* 0x000e6e0008000a00 */
[----:B------:R-:W2:Y:S08]  /*00a0*/  LDC.64 R4, c[0x0][0x388] ;  /* 0x0000e200ff047b82 */ /* 0x000eb00000000a00 */
[----:B------:R-:W3:Y:S01]  /*00b0*/  LDC.64 R6, c[0x0][0x390] ;  /* 0x0000e400ff067b82 */ /* 0x000ee20000000a00 */
[----:B0-----:R-:W-:-:S06]  /*00c0*/  IMAD.WIDE R2, R9, 0x4, R2 ;  /* 0x0000000409027825 */ /* 0x001fcc00078e0202 */
[----:B-1----:R-:W4:Y:S01]  /*00d0*/  LDG.E R2, desc[UR4][R2.64] ;  /* 0x0000000402027981 */ /* 0x002f22000c1e1900 */
[----:B--2---:R-:W-:-:S06]  /*00e0*/  IMAD.WIDE R4, R9, 0x4, R4 ;  /* 0x0000000409047825 */ /* 0x004fcc00078e0204 */
[----:B------:R-:W4:Y:S01]  /*00f0*/  LDG.E R5, desc[UR4][R4.64] ;  /* 0x0000000404057981 */ /* 0x000f22000c1e1900 */
[----:B---3--:R-:W-:Y:S01]  /*0100*/  IMAD.WIDE R6, R9, 0x4, R6 ;  /* 0x0000000409067825 */ /* 0x008fe200078e0206 */
[----:B----4-:R-:W-:-:S05]  /*0110*/  IADD3 R9, PT, PT, R2, R5, RZ ;  /* 0x0000000502097210 */ /* 0x010fca0007ffe0ff */
[----:B------:R-:W-:Y:S01]  /*0120*/  STG.E desc[UR4][R6.64], R9 ;  /* 0x0000000906007986 */ /* 0x000fe2000c101904 */
[----:B------:R-:W-:Y:S05]  /*0130*/  EXIT ;  /* 0x000000000000794d */ /* 0x000fea0003800000 */
.L_x_0:
[----:B------:R-:W-:-:S00]  /*0140*/  BRA `(.L_x_0) ;  /* 0xfffffffc00fc7947 */ /* 0x000fc0000383ffff */
[----:B------:R-:W-:-:S00]  /*0150*/  NOP ;  /* 0x0000000000007918 */ /* 0x000fc00000000000 */
        /* <DEDUP_REMOVED lines=10> */
.L_x_1:


//--------------------- .nv.shared.reserved.0     --------------------------
	.section	.nv.shared.reserved.0,"aw",@nobits
	.weak		__nv_reservedSMEM_offset_0_alias
	.size		__nv_reservedSMEM_offset_0_alias, 0, 64
	.other		__nv_reservedSMEM_offset_0_alias,@"STO_CUDA_RESERVED_SHARED STV_DEFAULT"
__nv_reservedSMEM_offset_0_alias:
	.zero		0
	.zero		64


//--------------------- .nv.constant0._Z9sum_arrayPiS_S_i --------------------------
	.section	.nv.constant0._Z9sum_arrayPiS_S_i,"a",@progbits
	.sectionflags	@""
	.align	4
.nv.constant0._Z9sum_arrayPiS_S_i:
	.zero		924


//--------------------- SYMBOLS --------------------------

	.type		.nv.reservedSmem.offset0,@object
	.size		.nv.reservedSmem.offset0,0x4
